	.headerflags	@"EF_CUDA_TEXMODE_UNIFIED EF_CUDA_64BIT_ADDRESS EF_CUDA_ACCELERATORS EF_CUDA_SM90 EF_CUDA_VIRTUAL_SM(EF_CUDA_SM90)"
	.elftype	@"ET_EXEC"


//--------------------- .nv.info                  --------------------------
	.section	.nv.info,"",@"SHT_CUDA_INFO"
	.align	4


	//----- nvinfo : EIATTR_REGCOUNT
	.align		4
        /*0000*/ 	.byte	0x04, 0x2f
        /*0002*/ 	.short	(.L_1 - .L_0)
	.align		4
.L_0:
        /*0004*/ 	.word	index@(triton_poi_fused_repeat_0)
        /*0008*/ 	.word	0x0000000c


	//----- nvinfo : EIATTR_MIN_STACK_SIZE
	.align		4
.L_1:
        /*000c*/ 	.byte	0x04, 0x12
        /*000e*/ 	.short	(.L_3 - .L_2)
	.align		4
.L_2:
        /*0010*/ 	.word	index@(triton_poi_fused_repeat_0)
        /*0014*/ 	.word	0x00000000


	//----- nvinfo : EIATTR_FRAME_SIZE
	.align		4
.L_3:
        /*0018*/ 	.byte	0x04, 0x11
        /*001a*/ 	.short	(.L_5 - .L_4)
	.align		4
.L_4:
        /*001c*/ 	.word	index@(triton_poi_fused_repeat_0)
        /*0020*/ 	.word	0x00000000


	//----- nvinfo : EIATTR_MIN_STACK_SIZE
	.align		4
.L_5:
        /*0024*/ 	.byte	0x04, 0x12
        /*0026*/ 	.short	(.L_7 - .L_6)
	.align		4
.L_6:
        /*0028*/ 	.word	index@(triton_poi_fused_repeat_0)
        /*002c*/ 	.word	0x00000000
.L_7:


//--------------------- .nv.info.triton_poi_fused_repeat_0 --------------------------
	.section	.nv.info.triton_poi_fused_repeat_0,"",@"SHT_CUDA_INFO"
	.sectionflags	@""
	.align	4


	//----- nvinfo : EIATTR_CUDA_API_VERSION
	.align		4
        /*0000*/ 	.byte	0x04, 0x37
        /*0002*/ 	.short	(.L_9 - .L_8)
.L_8:
        /*0004*/ 	.word	0x0000007c


	//----- nvinfo : EIATTR_KPARAM_INFO
	.align		4
.L_9:
        /*0008*/ 	.byte	0x04, 0x17
        /*000a*/ 	.short	(.L_11 - .L_10)
.L_10:
        /*000c*/ 	.word	0x00000000
        /*0010*/ 	.short	0x0002
        /*0012*/ 	.short	0x0010
        /*0014*/ 	.byte	0x00, 0xf0, 0x11, 0x00


	//----- nvinfo : EIATTR_KPARAM_INFO
	.align		4
.L_11:
        /*0018*/ 	.byte	0x04, 0x17
        /*001a*/ 	.short	(.L_13 - .L_12)
.L_12:
        /*001c*/ 	.word	0x00000000
        /*0020*/ 	.short	0x0001
        /*0022*/ 	.short	0x0008
        /*0024*/ 	.byte	0x00, 0xf4, 0x21, 0x00


	//----- nvinfo : EIATTR_KPARAM_INFO
	.align		4
.L_13:
        /*0028*/ 	.byte	0x04, 0x17
        /*002a*/ 	.short	(.L_15 - .L_14)
.L_14:
        /*002c*/ 	.word	0x00000000
        /*0030*/ 	.short	0x0000
        /*0032*/ 	.short	0x0000
        /*0034*/ 	.byte	0x00, 0xf4, 0x21, 0x00


	//----- nvinfo : EIATTR_SPARSE_MMA_MASK
	.align		4
.L_15:
        /*0038*/ 	.byte	0x03, 0x50
        /*003a*/ 	.short	0x0000


	//----- nvinfo : EIATTR_MAXREG_COUNT
	.align		4
        /*003c*/ 	.byte	0x03, 0x1b
        /*003e*/ 	.short	0x00ff


	//----- nvinfo : EIATTR_EXIT_INSTR_OFFSETS
	.align		4
        /*0040*/ 	.byte	0x04, 0x1c
        /*0042*/ 	.short	(.L_17 - .L_16)


	//   ....[0]....
.L_16:
        /*0044*/ 	.word	0x00000190


	//   ....[1]....
        /*0048*/ 	.word	0x000001b0


	//----- nvinfo : EIATTR_REQNTID
	.align		4
.L_17:
        /*004c*/ 	.byte	0x04, 0x10
        /*004e*/ 	.short	(.L_19 - .L_18)
.L_18:
        /*0050*/ 	.word	0x00000020
        /*0054*/ 	.word	0x00000001
        /*0058*/ 	.word	0x00000001


	//----- nvinfo : EIATTR_CRS_STACK_SIZE
	.align		4
.L_19:
        /*005c*/ 	.byte	0x04, 0x1e
        /*005e*/ 	.short	(.L_21 - .L_20)
.L_20:
        /*0060*/ 	.word	0x00000000


	//----- nvinfo : EIATTR_CBANK_PARAM_SIZE
	.align		4
.L_21:
        /*0064*/ 	.byte	0x03, 0x19
        /*0066*/ 	.short	0x0014


	//----- nvinfo : EIATTR_PARAM_CBANK
	.align		4
        /*0068*/ 	.byte	0x04, 0x0a
        /*006a*/ 	.short	(.L_23 - .L_22)
	.align		4
.L_22:
        /*006c*/ 	.word	index@(.nv.constant0.triton_poi_fused_repeat_0)
        /*0070*/ 	.short	0x0210
        /*0072*/ 	.short	0x0014


	//----- nvinfo : EIATTR_SW_WAR
	.align		4
.L_23:
        /*0074*/ 	.byte	0x04, 0x36
        /*0076*/ 	.short	(.L_25 - .L_24)
.L_24:
        /*0078*/ 	.word	0x00000008
.L_25:


//--------------------- .nv.callgraph             --------------------------
	.section	.nv.callgraph,"",@"SHT_CUDA_CALLGRAPH"
	.align	4
	.sectionentsize	8
	.align		4
        /*0000*/ 	.word	0x00000000
	.align		4
        /*0004*/ 	.word	0xffffffff
	.align		4
        /*0008*/ 	.word	0x00000000
	.align		4
        /*000c*/ 	.word	0xfffffffe
	.align		4
        /*0010*/ 	.word	0x00000000
	.align		4
        /*0014*/ 	.word	0xfffffffd
	.align		4
        /*0018*/ 	.word	0x00000000
	.align		4
        /*001c*/ 	.word	0xfffffffc


//--------------------- .text.triton_poi_fused_repeat_0 --------------------------
	.section	.text.triton_poi_fused_repeat_0,"ax",@progbits
	.align	128
        .global         triton_poi_fused_repeat_0
        .type           triton_poi_fused_repeat_0,@function
        .size           triton_poi_fused_repeat_0,(.L_x_3 - triton_poi_fused_repeat_0)
        .other          triton_poi_fused_repeat_0,@"STO_CUDA_ENTRY STV_DEFAULT"
triton_poi_fused_repeat_0:
.text.triton_poi_fused_repeat_0:
[----:B------:R-:W0:Y:S02]  /*0000*/  LDC R1, c[0x0][0x28] ;  /* 0x00000a00ff017b82 */ /* 0x000e240000000800 */
[----:B------:R-:W1:Y:S01]  /*0010*/  S2R R0, SR_TID.X ;  /* 0x0000000000007919 */ /* 0x000e620000002100 */
[----:B------:R-:W2:Y:S01]  /*0020*/  LDC.64 R4, c[0x0][0x218] ;  /* 0x00008600ff047b82 */ /* 0x000ea20000000a00 */
[----:B------:R-:W-:Y:S01]  /*0030*/  ULDC.64 UR4, c[0x0][0x208] ;  /* 0x0000820000047ab9 */ /* 0x000fe20000000a00 */
[----:B------:R-:W-:Y:S01]  /*0040*/  BSSY B0, `(.L_x_0) ;  /* 0x0000014000007945 */ /* 0x000fe20003800000 */
[----:B------:R-:W3:Y:S05]  /*0050*/  S2R R7, SR_CTAID.X ;  /* 0x0000000000077919 */ /* 0x000eea0000002500 */
[----:B------:R-:W4:Y:S01]  /*0060*/  LDC.64 R2, c[0x0][0x210] ;  /* 0x00008400ff027b82 */ /* 0x000f220000000a00 */
[----:B-1----:R-:W-:Y:S01]  /*0070*/  IMAD.SHL.U32 R0, R0, 0x2, RZ ;  /* 0x0000000200007824 */ /* 0x002fe200078e00ff */
[----:B---3--:R-:W-:-:S04]  /*0080*/  SHF.R.S32.HI R6, RZ, 0x19, R7 ;  /* 0x00000019ff067819 */ /* 0x008fc80000011407 */
[----:B------:R-:W-:-:S05]  /*0090*/  LOP3.LUT R0, R0, 0x3e, RZ, 0xc0, !PT ;  /* 0x0000003e00007812 */ /* 0x000fca00078ec0ff */
[----:B------:R-:W-:Y:S01]  /*00a0*/  IMAD R7, R7, 0x40, R0 ;  /* 0x0000004007077824 */ /* 0x000fe200078e0200 */
[----:B------:R-:W-:-:S03]  /*00b0*/  SGXT R0, R6, 0x1 ;  /* 0x000000010600781a */ /* 0x000fc60000000200 */
[C---:B--2---:R-:W-:Y:S01]  /*00c0*/  IMAD.WIDE R4, R7.reuse, 0x4, R4 ;  /* 0x0000000407047825 */ /* 0x044fe200078e0204 */
[CC--:B------:R-:W-:Y:S02]  /*00d0*/  LEA.HI R6, R0.reuse, R7.reuse, RZ, 0x2 ;  /* 0x0000000700067211 */ /* 0x0c0fe400078f10ff */
[----:B------:R-:W-:Y:S02]  /*00e0*/  ISETP.GE.AND P0, PT, R7, 0x40, PT ;  /* 0x000000400700780c */ /* 0x000fe40003f06270 */
[----:B------:R-:W-:Y:S02]  /*00f0*/  LEA.HI R0, R0, R7, RZ, 0x4 ;  /* 0x0000000700007211 */ /* 0x000fe400078f20ff */
[----:B------:R-:W-:Y:S02]  /*0100*/  LOP3.LUT R6, R6, 0xfffffffc, RZ, 0xc0, !PT ;  /* 0xfffffffc06067812 */ /* 0x000fe400078ec0ff */
[----:B------:R-:W-:-:S03]  /*0110*/  SHF.R.S32.HI R9, RZ, 0x4, R0 ;  /* 0x00000004ff097819 */ /* 0x000fc60000011400 */
[----:B------:R-:W-:-:S04]  /*0120*/  IMAD.IADD R6, R7, 0x1, -R6 ;  /* 0x0000000107067824 */ /* 0x000fc800078e0a06 */
[----:B------:R-:W-:Y:S01]  /*0130*/  IMAD R9, R9, 0x4, R6 ;  /* 0x0000000409097824 */ /* 0x000fe200078e0206 */
[----:B------:R-:W-:-:S03]  /*0140*/  CS2R R6, SRZ ;  /* 0x0000000000067805 */ /* 0x000fc6000001ff00 */
[----:B----4-:R-:W-:Y:S01]  /*0150*/  IMAD.WIDE R2, R9, 0x4, R2 ;  /* 0x0000000409027825 */ /* 0x010fe200078e0202 */
[----:B------:R-:W-:Y:S06]  /*0160*/  @P0 BRA `(.L_x_1) ;  /* 0x0000000000040947 */ /* 0x000fec0003800000 */
[----:B------:R1:W5:Y:S02]  /*0170*/  LDG.E.EL.64 R6, desc[UR4][R2.64] ;  /* 0x0000000402067981 */ /* 0x000364000c2e1b00 */
.L_x_1:
[----:B------:R-:W-:Y:S05]  /*0180*/  BSYNC B0 ;  /* 0x0000000000007941 */ /* 0x000fea0003800000 */
.L_x_0:
[----:B------:R-:W-:Y:S05]  /*0190*/  @P0 EXIT ;  /* 0x000000000000094d */ /* 0x000fea0003800000 */
[----:B-----5:R-:W-:Y:S01]  /*01a0*/  STG.E.64 desc[UR4][R4.64], R6 ;  /* 0x0000000604007986 */ /* 0x020fe2000c101b04 */
[----:B------:R-:W-:Y:S05]  /*01b0*/  EXIT ;  /* 0x000000000000794d */ /* 0x000fea0003800000 */
.L_x_2:
[----:B------:R-:W-:-:S00]  /*01c0*/  BRA `(.L_x_2) ;  /* 0xfffffffc00fc7947 */ /* 0x000fc0000383ffff */
[----:B------:R-:W-:-:S00]  /*01d0*/  NOP ;  /* 0x0000000000007918 */ /* 0x000fc00000000000 */
        /* <DEDUP_REMOVED lines=10> */
.L_x_3:


//--------------------- .nv.constant0.triton_poi_fused_repeat_0 --------------------------
	.section	.nv.constant0.triton_poi_fused_repeat_0,"a",@progbits
	.sectionflags	@""
	.align	4
.nv.constant0.triton_poi_fused_repeat_0:
	.zero		548
